//
// Generated by NVIDIA NVVM Compiler
//
// Compiler Build ID: CL-36424714
// Cuda compilation tools, release 13.0, V13.0.88
// Based on NVVM 20.0.0
//

.version 9.0
.target sm_100
.address_size 64

	// .globl	_Z10block_permPiS_i
// _ZZ10block_permPiS_iE11shared_data has been demoted

.visible .entry _Z10block_permPiS_i(
	.param .u64 .ptr .align 1 _Z10block_permPiS_i_param_0,
	.param .u64 .ptr .align 1 _Z10block_permPiS_i_param_1,
	.param .u32 _Z10block_permPiS_i_param_2
)
{
	.reg .pred 	%p<2>;
	.reg .b32 	%r<15>;
	.reg .b64 	%rd<11>;
	// demoted variable
	.shared .align 4 .b8 _ZZ10block_permPiS_iE11shared_data[4096];
	ld.param.u64 	%rd1, [_Z10block_permPiS_i_param_0];
	ld.param.u64 	%rd2, [_Z10block_permPiS_i_param_1];
	ld.param.u32 	%r4, [_Z10block_permPiS_i_param_2];
	mov.u32 	%r5, %ctaid.x;
	mov.u32 	%r6, %ntid.x;
	mul.lo.s32 	%r1, %r5, %r6;
	mov.u32 	%r2, %tid.x;
	add.s32 	%r3, %r1, %r2;
	setp.lt.u32 	%p1, %r4, %r3;
	@%p1 bra 	$L__BB0_2;
	cvta.to.global.u64 	%rd3, %rd1;
	cvta.to.global.u64 	%rd4, %rd2;
	mul.wide.s32 	%rd5, %r1, 4;
	add.s64 	%rd6, %rd3, %rd5;
	ld.global.u32 	%r7, [%rd6];
	shl.b32 	%r8, %r2, 2;
	mov.u32 	%r9, _ZZ10block_permPiS_iE11shared_data;
	add.s32 	%r10, %r9, %r8;
	st.shared.u32 	[%r10], %r7;
	bar.sync 	0;
	mul.wide.u32 	%rd7, %r2, 4;
	add.s64 	%rd8, %rd4, %rd7;
	ld.global.u32 	%r11, [%rd8];
	shl.b32 	%r12, %r11, 2;
	add.s32 	%r13, %r9, %r12;
	ld.shared.u32 	%r14, [%r13];
	mul.wide.u32 	%rd9, %r3, 4;
	add.s64 	%rd10, %rd3, %rd9;
	st.global.u32 	[%rd10], %r14;
$L__BB0_2:
	ret;

}
	// .globl	_Z14block_perm_orgPiS_i
.visible .entry _Z14block_perm_orgPiS_i(
	.param .u64 .ptr .align 1 _Z14block_perm_orgPiS_i_param_0,
	.param .u64 .ptr .align 1 _Z14block_perm_orgPiS_i_param_1,
	.param .u32 _Z14block_perm_orgPiS_i_param_2
)
{
	.reg .pred 	%p<2>;
	.reg .b32 	%r<10>;
	.reg .b64 	%rd<11>;

	ld.param.u64 	%rd1, [_Z14block_perm_orgPiS_i_param_0];
	ld.param.u64 	%rd2, [_Z14block_perm_orgPiS_i_param_1];
	ld.param.u32 	%r4, [_Z14block_perm_orgPiS_i_param_2];
	mov.u32 	%r5, %ctaid.x;
	mov.u32 	%r6, %ntid.x;
	mul.lo.s32 	%r1, %r5, %r6;
	mov.u32 	%r2, %tid.x;
	add.s32 	%r3, %r1, %r2;
	setp.lt.u32 	%p1, %r4, %r3;
	@%p1 bra 	$L__BB1_2;
	cvta.to.global.u64 	%rd3, %rd2;
	cvta.to.global.u64 	%rd4, %rd1;
	mul.wide.u32 	%rd5, %r2, 4;
	add.s64 	%rd6, %rd3, %rd5;
	ld.global.u32 	%r7, [%rd6];
	add.s32 	%r8, %r7, %r1;
	mul.wide.s32 	%rd7, %r8, 4;
	add.s64 	%rd8, %rd4, %rd7;
	ld.global.u32 	%r9, [%rd8];
	bar.sync 	0;
	mul.wide.u32 	%rd9, %r3, 4;
	add.s64 	%rd10, %rd4, %rd9;
	st.global.u32 	[%rd10], %r9;
$L__BB1_2:
	ret;

}


// ===== COMPILED SASS (sm_100) =====

	.target	sm_100

	.elftype	@"ET_EXEC"


//--------------------- .note.nv.tkinfo           --------------------------
	.section	.note.nv.tkinfo,"",@"SHT_NOTE"
	.sectionflags	@"SHF_NOTE_NV_TKINFO"
	.tkinfo
        /*0018*/ 	.word	0x00000002
        /*0030*/ 	.string	""
        /*0030*/ 	.string	"ptxas"
        /*0030*/ 	.string	"Cuda compilation tools, release 13.0, V13.0.88"
        /*0030*/ 	.string	"Build cuda_13.0.r13.0/compiler.36424714_0"
        /*0030*/ 	.string	"-arch sm_100 -m 64 "



//--------------------- .note.nv.cuinfo           --------------------------
	.section	.note.nv.cuinfo,"",@"SHT_NOTE"
	.sectionflags	@"SHF_NOTE_NV_CUINFO"
        /*0018*/ 	.short	0x0002
        /*001a*/ 	.short	0x0064
        /*001c*/ 	.short	0x0082
	.zero		2


//--------------------- .nv.info                  --------------------------
	.section	.nv.info,"",@"SHT_CUDA_INFO"
	.align	4


	//----- nvinfo : EIATTR_REGCOUNT
	.align		4
        /*0000*/ 	.byte	0x04, 0x2f
        /*0002*/ 	.short	(.L_1 - .L_0)
	.align		4
.L_0:
        /*0004*/ 	.word	index@(_Z10block_permPiS_i)
        /*0008*/ 	.word	0x00000010


	//----- nvinfo : EIATTR_FRAME_SIZE
	.align		4
.L_1:
        /*000c*/ 	.byte	0x04, 0x11
        /*000e*/ 	.short	(.L_3 - .L_2)
	.align		4
.L_2:
        /*0010*/ 	.word	index@(_Z10block_permPiS_i)
        /*0014*/ 	.word	0x00000000


	//----- nvinfo : EIATTR_REGCOUNT
	.align		4
.L_3:
        /*0018*/ 	.byte	0x04, 0x2f
        /*001a*/ 	.short	(.L_5 - .L_4)
	.align		4
.L_4:
        /*001c*/ 	.word	index@(_Z14block_perm_orgPiS_i)
        /*0020*/ 	.word	0x0000000c


	//----- nvinfo : EIATTR_FRAME_SIZE
	.align		4
.L_5:
        /*0024*/ 	.byte	0x04, 0x11
        /*0026*/ 	.short	(.L_7 - .L_6)
	.align		4
.L_6:
        /*0028*/ 	.word	index@(_Z14block_perm_orgPiS_i)
        /*002c*/ 	.word	0x00000000


	//----- nvinfo : EIATTR_MIN_STACK_SIZE
	.align		4
.L_7:
        /*0030*/ 	.byte	0x04, 0x12
        /*0032*/ 	.short	(.L_9 - .L_8)
	.align		4
.L_8:
        /*0034*/ 	.word	index@(_Z14block_perm_orgPiS_i)
        /*0038*/ 	.word	0x00000000


	//----- nvinfo : EIATTR_MIN_STACK_SIZE
	.align		4
.L_9:
        /*003c*/ 	.byte	0x04, 0x12
        /*003e*/ 	.short	(.L_11 - .L_10)
	.align		4
.L_10:
        /*0040*/ 	.word	index@(_Z10block_permPiS_i)
        /*0044*/ 	.word	0x00000000
.L_11:


//--------------------- .nv.compat                --------------------------
	.section	.nv.compat,"",@"SHT_CUDA_COMPAT_INFO"
	.align	4
        /*0000*/ 	.byte	0x02, 0x09, 0x00, 0x00, 0x02, 0x02, 0x01, 0x00, 0x02, 0x05, 0x05, 0x00, 0x03, 0x07, 0x01, 0x01
        /*0010*/ 	.byte	0x02, 0x03, 0x00, 0x00, 0x02, 0x06, 0x01, 0x00, 0x04, 0x0b, 0x08, 0x00, 0x09, 0x00, 0x00, 0x00
        /*0020*/ 	.byte	0x00, 0x00, 0x00, 0x00


//--------------------- .nv.info._Z14block_perm_orgPiS_i --------------------------
	.section	.nv.info._Z14block_perm_orgPiS_i,"",@"SHT_CUDA_INFO"
	.sectionflags	@""
	.align	4


	//----- nvinfo : EIATTR_CUDA_API_VERSION
	.align		4
        /*0000*/ 	.byte	0x04, 0x37
        /*0002*/ 	.short	(.L_13 - .L_12)
.L_12:
        /*0004*/ 	.word	0x00000082


	//----- nvinfo : EIATTR_KPARAM_INFO
	.align		4
.L_13:
        /*0008*/ 	.byte	0x04, 0x17
        /*000a*/ 	.short	(.L_15 - .L_14)
.L_14:
        /*000c*/ 	.word	0x00000000
        /*0010*/ 	.short	0x0002
        /*0012*/ 	.short	0x0010
        /*0014*/ 	.byte	0x00, 0xf0, 0x11, 0x00


	//----- nvinfo : EIATTR_KPARAM_INFO
	.align		4
.L_15:
        /*0018*/ 	.byte	0x04, 0x17
        /*001a*/ 	.short	(.L_17 - .L_16)
.L_16:
        /*001c*/ 	.word	0x00000000
        /*0020*/ 	.short	0x0001
        /*0022*/ 	.short	0x0008
        /*0024*/ 	.byte	0x00, 0xf5, 0x21, 0x00


	//----- nvinfo : EIATTR_KPARAM_INFO
	.align		4
.L_17:
        /*0028*/ 	.byte	0x04, 0x17
        /*002a*/ 	.short	(.L_19 - .L_18)
.L_18:
        /*002c*/ 	.word	0x00000000
        /*0030*/ 	.short	0x0000
        /*0032*/ 	.short	0x0000
        /*0034*/ 	.byte	0x00, 0xf5, 0x21, 0x00


	//----- nvinfo : EIATTR_SPARSE_MMA_MASK
	.align		4
.L_19:
        /*0038*/ 	.byte	0x03, 0x50
        /*003a*/ 	.short	0x0000


	//----- nvinfo : EIATTR_MAXREG_COUNT
	.align		4
        /*003c*/ 	.byte	0x03, 0x1b
        /*003e*/ 	.short	0x00ff


	//----- nvinfo : EIATTR_NUM_BARRIERS
	.align		4
        /*0040*/ 	.byte	0x02, 0x4c
        /*0042*/ 	.byte	0x01
	.zero		1


	//----- nvinfo : EIATTR_MERCURY_ISA_VERSION
	.align		4
        /*0044*/ 	.byte	0x03, 0x5f
        /*0046*/ 	.short	0x0101


	//----- nvinfo : EIATTR_VRC_CTA_INIT_COUNT
	.align		4
        /*0048*/ 	.byte	0x02, 0x4a
	.zero		1
	.zero		1


	//----- nvinfo : EIATTR_EXIT_INSTR_OFFSETS
	.align		4
        /*004c*/ 	.byte	0x04, 0x1c
        /*004e*/ 	.short	(.L_21 - .L_20)


	//   ....[0]....
.L_20:
        /*0050*/ 	.word	0x00000080


	//   ....[1]....
        /*0054*/ 	.word	0x00000140


	//----- nvinfo : EIATTR_CBANK_PARAM_SIZE
	.align		4
.L_21:
        /*0058*/ 	.byte	0x03, 0x19
        /*005a*/ 	.short	0x0014


	//----- nvinfo : EIATTR_PARAM_CBANK
	.align		4
        /*005c*/ 	.byte	0x04, 0x0a
        /*005e*/ 	.short	(.L_23 - .L_22)
	.align		4
.L_22:
        /*0060*/ 	.word	index@(.nv.constant0._Z14block_perm_orgPiS_i)
        /*0064*/ 	.short	0x0380
        /*0066*/ 	.short	0x0014


	//----- nvinfo : EIATTR_SW_WAR
	.align		4
.L_23:
        /*0068*/ 	.byte	0x04, 0x36
        /*006a*/ 	.short	(.L_25 - .L_24)
.L_24:
        /*006c*/ 	.word	0x00000008
.L_25:


//--------------------- .nv.info._Z10block_permPiS_i --------------------------
	.section	.nv.info._Z10block_permPiS_i,"",@"SHT_CUDA_INFO"
	.sectionflags	@""
	.align	4


	//----- nvinfo : EIATTR_CUDA_API_VERSION
	.align		4
        /*0000*/ 	.byte	0x04, 0x37
        /*0002*/ 	.short	(.L_27 - .L_26)
.L_26:
        /*0004*/ 	.word	0x00000082


	//----- nvinfo : EIATTR_KPARAM_INFO
	.align		4
.L_27:
        /*0008*/ 	.byte	0x04, 0x17
        /*000a*/ 	.short	(.L_29 - .L_28)
.L_28:
        /*000c*/ 	.word	0x00000000
        /*0010*/ 	.short	0x0002
        /*0012*/ 	.short	0x0010
        /*0014*/ 	.byte	0x00, 0xf0, 0x11, 0x00


	//----- nvinfo : EIATTR_KPARAM_INFO
	.align		4
.L_29:
        /*0018*/ 	.byte	0x04, 0x17
        /*001a*/ 	.short	(.L_31 - .L_30)
.L_30:
        /*001c*/ 	.word	0x00000000
        /*0020*/ 	.short	0x0001
        /*0022*/ 	.short	0x0008
        /*0024*/ 	.byte	0x00, 0xf5, 0x21, 0x00


	//----- nvinfo : EIATTR_KPARAM_INFO
	.align		4
.L_31:
        /*0028*/ 	.byte	0x04, 0x17
        /*002a*/ 	.short	(.L_33 - .L_32)
.L_32:
        /*002c*/ 	.word	0x00000000
        /*0030*/ 	.short	0x0000
        /*0032*/ 	.short	0x0000
        /*0034*/ 	.byte	0x00, 0xf5, 0x21, 0x00


	//----- nvinfo : EIATTR_SPARSE_MMA_MASK
	.align		4
.L_33:
        /*0038*/ 	.byte	0x03, 0x50
        /*003a*/ 	.short	0x0000


	//----- nvinfo : EIATTR_MAXREG_COUNT
	.align		4
        /*003c*/ 	.byte	0x03, 0x1b
        /*003e*/ 	.short	0x00ff


	//----- nvinfo : EIATTR_NUM_BARRIERS
	.align		4
        /*0040*/ 	.byte	0x02, 0x4c
        /*0042*/ 	.byte	0x01
	.zero		1


	//----- nvinfo : EIATTR_MERCURY_ISA_VERSION
	.align		4
        /*0044*/ 	.byte	0x03, 0x5f
        /*0046*/ 	.short	0x0101


	//----- nvinfo : EIATTR_VRC_CTA_INIT_COUNT
	.align		4
        /*0048*/ 	.byte	0x02, 0x4a
	.zero		1
	.zero		1


	//----- nvinfo : EIATTR_EXIT_INSTR_OFFSETS
	.align		4
        /*004c*/ 	.byte	0x04, 0x1c
        /*004e*/ 	.short	(.L_35 - .L_34)


	//   ....[0]....
.L_34:
        /*0050*/ 	.word	0x00000080


	//   ....[1]....
        /*0054*/ 	.word	0x000001a0


	//----- nvinfo : EIATTR_CBANK_PARAM_SIZE
	.align		4
.L_35:
        /*0058*/ 	.byte	0x03, 0x19
        /*005a*/ 	.short	0x0014


	//----- nvinfo : EIATTR_PARAM_CBANK
	.align		4
        /*005c*/ 	.byte	0x04, 0x0a
        /*005e*/ 	.short	(.L_37 - .L_36)
	.align		4
.L_36:
        /*0060*/ 	.word	index@(.nv.constant0._Z10block_permPiS_i)
        /*0064*/ 	.short	0x0380
        /*0066*/ 	.short	0x0014


	//----- nvinfo : EIATTR_SW_WAR
	.align		4
.L_37:
        /*0068*/ 	.byte	0x04, 0x36
        /*006a*/ 	.short	(.L_39 - .L_38)
.L_38:
        /*006c*/ 	.word	0x00000008
.L_39:


//--------------------- .nv.callgraph             --------------------------
	.section	.nv.callgraph,"",@"SHT_CUDA_CALLGRAPH"
	.align	4
	.sectionentsize	8
	.align		4
        /*0000*/ 	.word	0x00000000
	.align		4
        /*0004*/ 	.word	0xffffffff
	.align		4
        /*0008*/ 	.word	0x00000000
	.align		4
        /*000c*/ 	.word	0xfffffffe
	.align		4
        /*0010*/ 	.word	0x00000000
	.align		4
        /*0014*/ 	.word	0xfffffffd
	.align		4
        /*0018*/ 	.word	0x00000000
	.align		4
        /*001c*/ 	.word	0xfffffffc


//--------------------- .text._Z14block_perm_orgPiS_i --------------------------
	.section	.text._Z14block_perm_orgPiS_i,"ax",@progbits
	.align	128
        .global         _Z14block_perm_orgPiS_i
        .type           _Z14block_perm_orgPiS_i,@function
        .size           _Z14block_perm_orgPiS_i,(.L_x_2 - _Z14block_perm_orgPiS_i)
        .other          _Z14block_perm_orgPiS_i,@"STO_CUDA_ENTRY STV_DEFAULT"
_Z14block_perm_orgPiS_i:
.text._Z14block_perm_orgPiS_i:
[----:B------:R-:W-:Y:S01]  /*0000*/  LDC R1, c[0x0][0x37c] ;  /* 0x0000df00ff017b82 */ /* 0x000fe20000000800 */
[----:B------:R-:W0:Y:S07]  /*0010*/  S2R R5, SR_TID.X ;  /* 0x0000000000057919 */ /* 0x000e2e0000002100 */
[----:B------:R-:W1:Y:S01]  /*0020*/  S2UR UR4, SR_CTAID.X ;  /* 0x00000000000479c3 */ /* 0x000e620000002500 */
[----:B------:R-:W1:Y:S01]  /*0030*/  LDCU UR5, c[0x0][0x360] ;  /* 0x00006c00ff0577ac */ /* 0x000e620008000800 */
[----:B------:R-:W2:Y:S01]  /*0040*/  LDCU UR6, c[0x0][0x390] ;  /* 0x00007200ff0677ac */ /* 0x000ea20008000800 */
[----:B-1----:R-:W-:-:S06]  /*0050*/  UIMAD UR4, UR4, UR5, URZ ;  /* 0x00000005040472a4 */ /* 0x002fcc000f8e02ff */
[----:B0-----:R-:W-:-:S04]  /*0060*/  IADD3 R9, PT, PT, R5, UR4, RZ ;  /* 0x0000000405097c10 */ /* 0x001fc8000fffe0ff */
[----:B--2---:R-:W-:-:S13]  /*0070*/  ISETP.GT.U32.AND P0, PT, R9, UR6, PT ;  /* 0x0000000609007c0c */ /* 0x004fda000bf04070 */
[----:B------:R-:W-:Y:S05]  /*0080*/  @P0 EXIT ;  /* 0x000000000000094d */ /* 0x000fea0003800000 */
[----:B------:R-:W0:Y:S01]  /*0090*/  LDC.64 R2, c[0x0][0x388] ;  /* 0x0000e200ff027b82 */ /* 0x000e220000000a00 */
[----:B------:R-:W1:Y:S07]  /*00a0*/  LDCU.64 UR6, c[0x0][0x358] ;  /* 0x00006b00ff0677ac */ /* 0x000e6e0008000a00 */
[----:B------:R-:W2:Y:S01]  /*00b0*/  LDC.64 R6, c[0x0][0x380] ;  /* 0x0000e000ff067b82 */ /* 0x000ea20000000a00 */
[----:B0-----:R-:W-:-:S06]  /*00c0*/  IMAD.WIDE.U32 R2, R5, 0x4, R2 ;  /* 0x0000000405027825 */ /* 0x001fcc00078e0002 */
[----:B-1----:R-:W3:Y:S02]  /*00d0*/  LDG.E R2, desc[UR6][R2.64] ;  /* 0x0000000602027981 */ /* 0x002ee4000c1e1900 */
[----:B---3--:R-:W-:-:S05]  /*00e0*/  IADD3 R5, PT, PT, R2, UR4, RZ ;  /* 0x0000000402057c10 */ /* 0x008fca000fffe0ff */
[----:B--2---:R-:W-:-:S06]  /*00f0*/  IMAD.WIDE R4, R5, 0x4, R6 ;  /* 0x0000000405047825 */ /* 0x004fcc00078e0206 */
[----:B------:R-:W2:Y:S01]  /*0100*/  LDG.E R5, desc[UR6][R4.64] ;  /* 0x0000000604057981 */ /* 0x000ea2000c1e1900 */
[----:B------:R-:W-:Y:S01]  /*0110*/  IMAD.WIDE.U32 R6, R9, 0x4, R6 ;  /* 0x0000000409067825 */ /* 0x000fe200078e0006 */
[----:B------:R-:W-:Y:S06]  /*0120*/  BAR.SYNC.DEFER_BLOCKING 0x0 ;  /* 0x0000000000007b1d */ /* 0x000fec0000010000 */
[----:B--2---:R-:W-:Y:S01]  /*0130*/  STG.E desc[UR6][R6.64], R5 ;  /* 0x0000000506007986 */ /* 0x004fe2000c101906 */
[----:B------:R-:W-:Y:S05]  /*0140*/  EXIT ;  /* 0x000000000000794d */ /* 0x000fea0003800000 */
.L_x_0:
[----:B------:R-:W-:-:S00]  /*0150*/  BRA `(.L_x_0) ;  /* 0xfffffffc00fc7947 */ /* 0x000fc0000383ffff */
[----:B------:R-:W-:-:S00]  /*0160*/  NOP ;  /* 0x0000000000007918 */ /* 0x000fc00000000000 */
        /* <DEDUP_REMOVED lines=9> */
.L_x_2:


//--------------------- .text._Z10block_permPiS_i --------------------------
	.section	.text._Z10block_permPiS_i,"ax",@progbits
	.align	128
        .global         _Z10block_permPiS_i
        .type           _Z10block_permPiS_i,@function
        .size           _Z10block_permPiS_i,(.L_x_3 - _Z10block_permPiS_i)
        .other          _Z10block_permPiS_i,@"STO_CUDA_ENTRY STV_DEFAULT"
_Z10block_permPiS_i:
.text._Z10block_permPiS_i:
[----:B------:R-:W-:Y:S01]  /*0000*/  LDC R1, c[0x0][0x37c] ;  /* 0x0000df00ff017b82 */ /* 0x000fe20000000800 */
[----:B------:R-:W0:Y:S07]  /*0010*/  S2R R8, SR_TID.X ;  /* 0x0000000000087919 */ /* 0x000e2e0000002100 */
[----:B------:R-:W1:Y:S01]  /*0020*/  S2UR UR4, SR_CTAID.X ;  /* 0x00000000000479c3 */ /* 0x000e620000002500 */
[----:B------:R-:W2:Y:S07]  /*0030*/  LDCU UR5, c[0x0][0x390] ;  /* 0x00007200ff0577ac */ /* 0x000eae0008000800 */
[----:B------:R-:W1:Y:S02]  /*0040*/  LDC R3, c[0x0][0x360] ;  /* 0x0000d800ff037b82 */ /* 0x000e640000000800 */
[----:B-1----:R-:W-:-:S05]  /*0050*/  IMAD R3, R3, UR4, RZ ;  /* 0x0000000403037c24 */ /* 0x002fca000f8e02ff */
[----:B0-----:R-:W-:-:S04]  /*0060*/  IADD3 R9, PT, PT, R3, R8, RZ ;  /* 0x0000000803097210 */ /* 0x001fc80007ffe0ff */
[----:B--2---:R-:W-:-:S13]  /*0070*/  ISETP.GT.U32.AND P0, PT, R9, UR5, PT ;  /* 0x0000000509007c0c */ /* 0x004fda000bf04070 */
[----:B------:R-:W-:Y:S05]  /*0080*/  @P0 EXIT ;  /* 0x000000000000094d */ /* 0x000fea0003800000 */
[----:B------:R-:W0:Y:S01]  /*0090*/  LDC.64 R6, c[0x0][0x380] ;  /* 0x0000e000ff067b82 */ /* 0x000e220000000a00 */
[----:B------:R-:W1:Y:S07]  /*00a0*/  LDCU.64 UR6, c[0x0][0x358] ;  /* 0x00006b00ff0677ac */ /* 0x000e6e0008000a00 */
[----:B------:R-:W2:Y:S08]  /*00b0*/  S2UR UR5, SR_CgaCtaId ;  /* 0x00000000000579c3 */ /* 0x000eb00000008800 */
[----:B------:R-:W3:Y:S01]  /*00c0*/  LDC.64 R4, c[0x0][0x388] ;  /* 0x0000e200ff047b82 */ /* 0x000ee20000000a00 */
[----:B0-----:R-:W-:-:S05]  /*00d0*/  IMAD.WIDE R2, R3, 0x4, R6 ;  /* 0x0000000403027825 */ /* 0x001fca00078e0206 */
[----:B-1----:R-:W4:Y:S01]  /*00e0*/  LDG.E R0, desc[UR6][R2.64] ;  /* 0x0000000602007981 */ /* 0x002f22000c1e1900 */
[----:B------:R-:W-:Y:S02]  /*00f0*/  UMOV UR4, 0x400 ;  /* 0x0000040000047882 */ /* 0x000fe40000000000 */
[----:B--2---:R-:W-:-:S06]  /*0100*/  ULEA UR4, UR5, UR4, 0x18 ;  /* 0x0000000405047291 */ /* 0x004fcc000f8ec0ff */
[C---:B------:R-:W-:Y:S01]  /*0110*/  LEA R11, R8.reuse, UR4, 0x2 ;  /* 0x00000004080b7c11 */ /* 0x040fe2000f8e10ff */
[----:B---3--:R-:W-:-:S04]  /*0120*/  IMAD.WIDE.U32 R4, R8, 0x4, R4 ;  /* 0x0000000408047825 */ /* 0x008fc800078e0004 */
[----:B----4-:R-:W-:Y:S01]  /*0130*/  STS [R11], R0 ;  /* 0x000000000b007388 */ /* 0x010fe20000000800 */
[----:B------:R-:W-:Y:S06]  /*0140*/  BAR.SYNC.DEFER_BLOCKING 0x0 ;  /* 0x0000000000007b1d */ /* 0x000fec0000010000 */
[----:B------:R-:W2:Y:S01]  /*0150*/  LDG.E R4, desc[UR6][R4.64] ;  /* 0x0000000604047981 */ /* 0x000ea2000c1e1900 */
[----:B------:R-:W-:Y:S01]  /*0160*/  IMAD.WIDE.U32 R2, R9, 0x4, R6 ;  /* 0x0000000409027825 */ /* 0x000fe200078e0006 */
[----:B--2---:R-:W-:-:S05]  /*0170*/  LEA R8, R4, UR4, 0x2 ;  /* 0x0000000404087c11 */ /* 0x004fca000f8e10ff */
[----:B------:R-:W0:Y:S04]  /*0180*/  LDS R13, [R8] ;  /* 0x00000000080d7984 */ /* 0x000e280000000800 */
[----:B0-----:R-:W-:Y:S01]  /*0190*/  STG.E desc[UR6][R2.64], R13 ;  /* 0x0000000d02007986 */ /* 0x001fe2000c101906 */
[----:B------:R-:W-:Y:S05]  /*01a0*/  EXIT ;  /* 0x000000000000794d */ /* 0x000fea0003800000 */
.L_x_1:
        /* <DEDUP_REMOVED lines=13> */
.L_x_3:


//--------------------- .nv.shared.reserved.0     --------------------------
	.section	.nv.shared.reserved.0,"aw",@nobits
	.weak		__nv_reservedSMEM_offset_0_alias
	.size		__nv_reservedSMEM_offset_0_alias, 0, 64
	.other		__nv_reservedSMEM_offset_0_alias,@"STO_CUDA_RESERVED_SHARED STV_DEFAULT"
__nv_reservedSMEM_offset_0_alias:
	.zero		0
	.zero		64


//--------------------- .nv.shared._Z10block_permPiS_i --------------------------
	.section	.nv.shared._Z10block_permPiS_i,"aw",@nobits
	.sectionflags	@""
	.align	4
.nv.shared._Z10block_permPiS_i:
	.zero		5120


//--------------------- .nv.constant0._Z14block_perm_orgPiS_i --------------------------
	.section	.nv.constant0._Z14block_perm_orgPiS_i,"a",@progbits
	.sectionflags	@""
	.align	4
.nv.constant0._Z14block_perm_orgPiS_i:
	.zero		916


//--------------------- .nv.constant0._Z10block_permPiS_i --------------------------
	.section	.nv.constant0._Z10block_permPiS_i,"a",@progbits
	.sectionflags	@""
	.align	4
.nv.constant0._Z10block_permPiS_i:
	.zero		916


//--------------------- SYMBOLS --------------------------

	.type		.nv.reservedSmem.offset0,@object
	.size		.nv.reservedSmem.offset0,0x4
	.type		.nv.reservedSmem.cap,@object
	.size		.nv.reservedSmem.cap,0x4
